	.headerflags	@"EF_CUDA_TEXMODE_UNIFIED EF_CUDA_64BIT_ADDRESS EF_CUDA_ACCELERATORS EF_CUDA_SM90 EF_CUDA_VIRTUAL_SM(EF_CUDA_SM90)"
	.elftype	@"ET_EXEC"


//--------------------- .nv.info                  --------------------------
	.section	.nv.info,"",@"SHT_CUDA_INFO"
	.align	4


	//----- nvinfo : EIATTR_REGCOUNT
	.align		4
        /*0000*/ 	.byte	0x04, 0x2f
        /*0002*/ 	.short	(.L_1 - .L_0)
	.align		4
.L_0:
        /*0004*/ 	.word	index@(triton_poi_fused_convolution_relu_10)
        /*0008*/ 	.word	0x0000000c


	//----- nvinfo : EIATTR_MIN_STACK_SIZE
	.align		4
.L_1:
        /*000c*/ 	.byte	0x04, 0x12
        /*000e*/ 	.short	(.L_3 - .L_2)
	.align		4
.L_2:
        /*0010*/ 	.word	index@(triton_poi_fused_convolution_relu_10)
        /*0014*/ 	.word	0x00000000


	//----- nvinfo : EIATTR_FRAME_SIZE
	.align		4
.L_3:
        /*0018*/ 	.byte	0x04, 0x11
        /*001a*/ 	.short	(.L_5 - .L_4)
	.align		4
.L_4:
        /*001c*/ 	.word	index@(triton_poi_fused_convolution_relu_10)
        /*0020*/ 	.word	0x00000000


	//----- nvinfo : EIATTR_MIN_STACK_SIZE
	.align		4
.L_5:
        /*0024*/ 	.byte	0x04, 0x12
        /*0026*/ 	.short	(.L_7 - .L_6)
	.align		4
.L_6:
        /*0028*/ 	.word	index@(triton_poi_fused_convolution_relu_10)
        /*002c*/ 	.word	0x00000000
.L_7:


//--------------------- .nv.info.triton_poi_fused_convolution_relu_10 --------------------------
	.section	.nv.info.triton_poi_fused_convolution_relu_10,"",@"SHT_CUDA_INFO"
	.sectionflags	@""
	.align	4


	//----- nvinfo : EIATTR_CUDA_API_VERSION
	.align		4
        /*0000*/ 	.byte	0x04, 0x37
        /*0002*/ 	.short	(.L_9 - .L_8)
.L_8:
        /*0004*/ 	.word	0x0000007c


	//----- nvinfo : EIATTR_KPARAM_INFO
	.align		4
.L_9:
        /*0008*/ 	.byte	0x04, 0x17
        /*000a*/ 	.short	(.L_11 - .L_10)
.L_10:
        /*000c*/ 	.word	0x00000000
        /*0010*/ 	.short	0x0002
        /*0012*/ 	.short	0x0010
        /*0014*/ 	.byte	0x00, 0xf0, 0x11, 0x00


	//----- nvinfo : EIATTR_KPARAM_INFO
	.align		4
.L_11:
        /*0018*/ 	.byte	0x04, 0x17
        /*001a*/ 	.short	(.L_13 - .L_12)
.L_12:
        /*001c*/ 	.word	0x00000000
        /*0020*/ 	.short	0x0001
        /*0022*/ 	.short	0x0008
        /*0024*/ 	.byte	0x00, 0xf4, 0x21, 0x00


	//----- nvinfo : EIATTR_KPARAM_INFO
	.align		4
.L_13:
        /*0028*/ 	.byte	0x04, 0x17
        /*002a*/ 	.short	(.L_15 - .L_14)
.L_14:
        /*002c*/ 	.word	0x00000000
        /*0030*/ 	.short	0x0000
        /*0032*/ 	.short	0x0000
        /*0034*/ 	.byte	0x00, 0xf4, 0x21, 0x00


	//----- nvinfo : EIATTR_SPARSE_MMA_MASK
	.align		4
.L_15:
        /*0038*/ 	.byte	0x03, 0x50
        /*003a*/ 	.short	0x0000


	//----- nvinfo : EIATTR_MAXREG_COUNT
	.align		4
        /*003c*/ 	.byte	0x03, 0x1b
        /*003e*/ 	.short	0x00ff


	//----- nvinfo : EIATTR_EXIT_INSTR_OFFSETS
	.align		4
        /*0040*/ 	.byte	0x04, 0x1c
        /*0042*/ 	.short	(.L_17 - .L_16)


	//   ....[0]....
.L_16:
        /*0044*/ 	.word	0x000001b0


	//   ....[1]....
        /*0048*/ 	.word	0x000001d0


	//----- nvinfo : EIATTR_REQNTID
	.align		4
.L_17:
        /*004c*/ 	.byte	0x04, 0x10
        /*004e*/ 	.short	(.L_19 - .L_18)
.L_18:
        /*0050*/ 	.word	0x00000100
        /*0054*/ 	.word	0x00000001
        /*0058*/ 	.word	0x00000001


	//----- nvinfo : EIATTR_CBANK_PARAM_SIZE
	.align		4
.L_19:
        /*005c*/ 	.byte	0x03, 0x19
        /*005e*/ 	.short	0x0014


	//----- nvinfo : EIATTR_PARAM_CBANK
	.align		4
        /*0060*/ 	.byte	0x04, 0x0a
        /*0062*/ 	.short	(.L_21 - .L_20)
	.align		4
.L_20:
        /*0064*/ 	.word	index@(.nv.constant0.triton_poi_fused_convolution_relu_10)
        /*0068*/ 	.short	0x0210
        /*006a*/ 	.short	0x0014


	//----- nvinfo : EIATTR_SW_WAR
	.align		4
.L_21:
        /*006c*/ 	.byte	0x04, 0x36
        /*006e*/ 	.short	(.L_23 - .L_22)
.L_22:
        /*0070*/ 	.word	0x00000008
.L_23:


//--------------------- .nv.callgraph             --------------------------
	.section	.nv.callgraph,"",@"SHT_CUDA_CALLGRAPH"
	.align	4
	.sectionentsize	8
	.align		4
        /*0000*/ 	.word	0x00000000
	.align		4
        /*0004*/ 	.word	0xffffffff
	.align		4
        /*0008*/ 	.word	0x00000000
	.align		4
        /*000c*/ 	.word	0xfffffffe
	.align		4
        /*0010*/ 	.word	0x00000000
	.align		4
        /*0014*/ 	.word	0xfffffffd
	.align		4
        /*0018*/ 	.word	0x00000000
	.align		4
        /*001c*/ 	.word	0xfffffffc


//--------------------- .text.triton_poi_fused_convolution_relu_10 --------------------------
	.section	.text.triton_poi_fused_convolution_relu_10,"ax",@progbits
	.align	128
        .global         triton_poi_fused_convolution_relu_10
        .type           triton_poi_fused_convolution_relu_10,@function
        .size           triton_poi_fused_convolution_relu_10,(.L_x_1 - triton_poi_fused_convolution_relu_10)
        .other          triton_poi_fused_convolution_relu_10,@"STO_CUDA_ENTRY STV_DEFAULT"
triton_poi_fused_convolution_relu_10:
.text.triton_poi_fused_convolution_relu_10:
[----:B------:R-:W0:Y:S02]  /*0000*/  LDC R1, c[0x0][0x28] ;  /* 0x00000a00ff017b82 */ /* 0x000e240000000800 */
[----:B------:R-:W1:Y:S01]  /*0010*/  S2R R0, SR_TID.X ;  /* 0x0000000000007919 */ /* 0x000e620000002100 */
[----:B------:R-:W2:Y:S01]  /*0020*/  LDC.64 R2, c[0x0][0x210] ;  /* 0x00008400ff027b82 */ /* 0x000ea20000000a00 */
[----:B------:R-:W-:Y:S01]  /*0030*/  ULDC.64 UR4, c[0x0][0x208] ;  /* 0x0000820000047ab9 */ /* 0x000fe20000000a00 */
[----:B------:R-:W3:Y:S06]  /*0040*/  S2R R7, SR_CTAID.X ;  /* 0x0000000000077919 */ /* 0x000eec0000002500 */
[----:B------:R-:W4:Y:S01]  /*0050*/  LDC.64 R4, c[0x0][0x218] ;  /* 0x00008600ff047b82 */ /* 0x000f220000000a00 */
[----:B-1----:R-:W-:Y:S01]  /*0060*/  IMAD.SHL.U32 R0, R0, 0x2, RZ ;  /* 0x0000000200007824 */ /* 0x002fe200078e00ff */
[----:B---3--:R-:W-:-:S04]  /*0070*/  SHF.R.S32.HI R6, RZ, 0x16, R7 ;  /* 0x00000016ff067819 */ /* 0x008fc80000011407 */
[----:B------:R-:W-:-:S05]  /*0080*/  LOP3.LUT R0, R0, 0x1fe, RZ, 0xc0, !PT ;  /* 0x000001fe00007812 */ /* 0x000fca00078ec0ff */
[----:B------:R-:W-:Y:S01]  /*0090*/  IMAD R7, R7, 0x200, R0 ;  /* 0x0000020007077824 */ /* 0x000fe200078e0200 */
[----:B------:R-:W-:-:S03]  /*00a0*/  SGXT R0, R6, 0x1 ;  /* 0x000000010600781a */ /* 0x000fc60000000200 */
[C---:B--2---:R-:W-:Y:S01]  /*00b0*/  IMAD.WIDE R2, R7.reuse, 0x4, R2 ;  /* 0x0000000407027825 */ /* 0x044fe200078e0202 */
[----:B------:R-:W-:Y:S02]  /*00c0*/  LEA.HI R0, R0, R7, RZ, 0x6 ;  /* 0x0000000700007211 */ /* 0x000fe400078f30ff */
[----:B------:R-:W-:Y:S02]  /*00d0*/  ISETP.GE.AND P2, PT, R7, 0x10c2400, PT ;  /* 0x010c24000700780c */ /* 0x000fe40003f46270 */
[----:B------:R-:W-:-:S05]  /*00e0*/  LOP3.LUT R0, R0, 0xffffffc0, RZ, 0xc0, !PT ;  /* 0xffffffc000007812 */ /* 0x000fca00078ec0ff */
[----:B------:R-:W-:Y:S01]  /*00f0*/  IMAD.IADD R9, R7, 0x1, -R0 ;  /* 0x0000000107097824 */ /* 0x000fe200078e0a00 */
[----:B------:R-:W-:-:S03]  /*0100*/  CS2R R6, SRZ ;  /* 0x0000000000067805 */ /* 0x000fc6000001ff00 */
[----:B----4-:R-:W-:Y:S01]  /*0110*/  IMAD.WIDE R4, R9, 0x4, R4 ;  /* 0x0000000409047825 */ /* 0x010fe200078e0204 */
[----:B------:R-:W-:Y:S02]  /*0120*/  CS2R R8, SRZ ;  /* 0x0000000000087805 */ /* 0x000fe4000001ff00 */
[----:B------:R-:W2:Y:S04]  /*0130*/  @!P2 LDG.E.64 R6, desc[UR4][R2.64] ;  /* 0x000000040206a981 */ /* 0x000ea8000c1e1b00 */
[----:B------:R-:W2:Y:S02]  /*0140*/  @!P2 LDG.E.EL.64 R8, desc[UR4][R4.64] ;  /* 0x000000040408a981 */ /* 0x000ea4000c2e1b00 */
[----:B--2---:R-:W-:Y:S01]  /*0150*/  FSETP.GEU.AND P0, PT, R6, -R8, PT ;  /* 0x800000080600720b */ /* 0x004fe20003f0e000 */
[----:B------:R-:W-:Y:S01]  /*0160*/  FADD R6, R8, R6 ;  /* 0x0000000608067221 */ /* 0x000fe20000000000 */
[----:B------:R-:W-:Y:S01]  /*0170*/  FADD R0, R9, R7 ;  /* 0x0000000709007221 */ /* 0x000fe20000000000 */
[----:B------:R-:W-:-:S03]  /*0180*/  FSETP.GEU.AND P1, PT, R7, -R9, PT ;  /* 0x800000090700720b */ /* 0x000fc60003f2e000 */
[----:B------:R-:W-:Y:S02]  /*0190*/  FSEL R6, R6, RZ, P0 ;  /* 0x000000ff06067208 */ /* 0x000fe40000000000 */
[----:B------:R-:W-:Y:S01]  /*01a0*/  FSEL R7, R0, RZ, P1 ;  /* 0x000000ff00077208 */ /* 0x000fe20000800000 */
[----:B------:R-:W-:Y:S07]  /*01b0*/  @P2 EXIT ;  /* 0x000000000000294d */ /* 0x000fee0003800000 */
[----:B------:R-:W-:Y:S01]  /*01c0*/  STG.E.64 desc[UR4][R2.64], R6 ;  /* 0x0000000602007986 */ /* 0x000fe2000c101b04 */
[----:B------:R-:W-:Y:S05]  /*01d0*/  EXIT ;  /* 0x000000000000794d */ /* 0x000fea0003800000 */
.L_x_0:
[----:B------:R-:W-:-:S00]  /*01e0*/  BRA `(.L_x_0) ;  /* 0xfffffffc00fc7947 */ /* 0x000fc0000383ffff */
[----:B------:R-:W-:-:S00]  /*01f0*/  NOP ;  /* 0x0000000000007918 */ /* 0x000fc00000000000 */
        /* <DEDUP_REMOVED lines=8> */
.L_x_1:


//--------------------- .nv.constant0.triton_poi_fused_convolution_relu_10 --------------------------
	.section	.nv.constant0.triton_poi_fused_convolution_relu_10,"a",@progbits
	.sectionflags	@""
	.align	4
.nv.constant0.triton_poi_fused_convolution_relu_10:
	.zero		548
